//
// Generated by NVIDIA NVVM Compiler
//
// Compiler Build ID: CL-36424714
// Cuda compilation tools, release 13.0, V13.0.88
// Based on NVVM 20.0.0
//

.version 9.0
.target sm_100
.address_size 64

	// .globl	_Z1fPim

.visible .entry _Z1fPim(
	.param .u64 .ptr .align 1 _Z1fPim_param_0,
	.param .u64 _Z1fPim_param_1
)
{
	.reg .pred 	%p<3>;
	.reg .b32 	%r<11>;
	.reg .b64 	%rd<10>;

	ld.param.u64 	%rd5, [_Z1fPim_param_0];
	ld.param.u64 	%rd6, [_Z1fPim_param_1];
	mov.u32 	%r6, %tid.x;
	mov.u32 	%r7, %ctaid.x;
	mov.u32 	%r1, %ntid.x;
	mad.lo.s32 	%r10, %r7, %r1, %r6;
	cvt.s64.s32 	%rd9, %r10;
	setp.le.u64 	%p1, %rd6, %rd9;
	@%p1 bra 	$L__BB0_3;
	mov.u32 	%r8, %nctaid.x;
	mul.lo.s32 	%r3, %r8, %r1;
	cvta.to.global.u64 	%rd2, %rd5;
$L__BB0_2:
	shl.b64 	%rd7, %rd9, 2;
	add.s64 	%rd8, %rd2, %rd7;
	mov.b32 	%r9, 0;
	st.global.u32 	[%rd8], %r9;
	add.s32 	%r10, %r10, %r3;
	cvt.s64.s32 	%rd9, %r10;
	setp.gt.u64 	%p2, %rd6, %rd9;
	@%p2 bra 	$L__BB0_2;
$L__BB0_3:
	ret;

}


// ===== COMPILED SASS (sm_100) =====

	.target	sm_100

	.elftype	@"ET_EXEC"


//--------------------- .note.nv.tkinfo           --------------------------
	.section	.note.nv.tkinfo,"",@"SHT_NOTE"
	.sectionflags	@"SHF_NOTE_NV_TKINFO"
	.tkinfo
        /*0018*/ 	.word	0x00000002
        /*0030*/ 	.string	""
        /*0030*/ 	.string	"ptxas"
        /*0030*/ 	.string	"Cuda compilation tools, release 13.0, V13.0.88"
        /*0030*/ 	.string	"Build cuda_13.0.r13.0/compiler.36424714_0"
        /*0030*/ 	.string	"-arch sm_100 -m 64 "



//--------------------- .note.nv.cuinfo           --------------------------
	.section	.note.nv.cuinfo,"",@"SHT_NOTE"
	.sectionflags	@"SHF_NOTE_NV_CUINFO"
        /*0018*/ 	.short	0x0002
        /*001a*/ 	.short	0x0064
        /*001c*/ 	.short	0x0082
	.zero		2


//--------------------- .nv.info                  --------------------------
	.section	.nv.info,"",@"SHT_CUDA_INFO"
	.align	4


	//----- nvinfo : EIATTR_REGCOUNT
	.align		4
        /*0000*/ 	.byte	0x04, 0x2f
        /*0002*/ 	.short	(.L_1 - .L_0)
	.align		4
.L_0:
        /*0004*/ 	.word	index@(_Z1fPim)
        /*0008*/ 	.word	0x0000000a


	//----- nvinfo : EIATTR_FRAME_SIZE
	.align		4
.L_1:
        /*000c*/ 	.byte	0x04, 0x11
        /*000e*/ 	.short	(.L_3 - .L_2)
	.align		4
.L_2:
        /*0010*/ 	.word	index@(_Z1fPim)
        /*0014*/ 	.word	0x00000000


	//----- nvinfo : EIATTR_MIN_STACK_SIZE
	.align		4
.L_3:
        /*0018*/ 	.byte	0x04, 0x12
        /*001a*/ 	.short	(.L_5 - .L_4)
	.align		4
.L_4:
        /*001c*/ 	.word	index@(_Z1fPim)
        /*0020*/ 	.word	0x00000000
.L_5:


//--------------------- .nv.compat                --------------------------
	.section	.nv.compat,"",@"SHT_CUDA_COMPAT_INFO"
	.align	4
        /*0000*/ 	.byte	0x02, 0x09, 0x00, 0x00, 0x02, 0x02, 0x01, 0x00, 0x02, 0x05, 0x05, 0x00, 0x03, 0x07, 0x01, 0x01
        /*0010*/ 	.byte	0x02, 0x03, 0x00, 0x00, 0x02, 0x06, 0x01, 0x00, 0x04, 0x0b, 0x08, 0x00, 0x09, 0x00, 0x00, 0x00
        /*0020*/ 	.byte	0x00, 0x00, 0x00, 0x00


//--------------------- .nv.info._Z1fPim          --------------------------
	.section	.nv.info._Z1fPim,"",@"SHT_CUDA_INFO"
	.sectionflags	@""
	.align	4


	//----- nvinfo : EIATTR_CUDA_API_VERSION
	.align		4
        /*0000*/ 	.byte	0x04, 0x37
        /*0002*/ 	.short	(.L_7 - .L_6)
.L_6:
        /*0004*/ 	.word	0x00000082


	//----- nvinfo : EIATTR_KPARAM_INFO
	.align		4
.L_7:
        /*0008*/ 	.byte	0x04, 0x17
        /*000a*/ 	.short	(.L_9 - .L_8)
.L_8:
        /*000c*/ 	.word	0x00000000
        /*0010*/ 	.short	0x0001
        /*0012*/ 	.short	0x0008
        /*0014*/ 	.byte	0x00, 0xf0, 0x21, 0x00


	//----- nvinfo : EIATTR_KPARAM_INFO
	.align		4
.L_9:
        /*0018*/ 	.byte	0x04, 0x17
        /*001a*/ 	.short	(.L_11 - .L_10)
.L_10:
        /*001c*/ 	.word	0x00000000
        /*0020*/ 	.short	0x0000
        /*0022*/ 	.short	0x0000
        /*0024*/ 	.byte	0x00, 0xf5, 0x21, 0x00


	//----- nvinfo : EIATTR_SPARSE_MMA_MASK
	.align		4
.L_11:
        /*0028*/ 	.byte	0x03, 0x50
        /*002a*/ 	.short	0x0000


	//----- nvinfo : EIATTR_MAXREG_COUNT
	.align		4
        /*002c*/ 	.byte	0x03, 0x1b
        /*002e*/ 	.short	0x00ff


	//----- nvinfo : EIATTR_MERCURY_ISA_VERSION
	.align		4
        /*0030*/ 	.byte	0x03, 0x5f
        /*0032*/ 	.short	0x0101


	//----- nvinfo : EIATTR_VRC_CTA_INIT_COUNT
	.align		4
        /*0034*/ 	.byte	0x02, 0x4a
	.zero		1
	.zero		1


	//----- nvinfo : EIATTR_EXIT_INSTR_OFFSETS
	.align		4
        /*0038*/ 	.byte	0x04, 0x1c
        /*003a*/ 	.short	(.L_13 - .L_12)


	//   ....[0]....
.L_12:
        /*003c*/ 	.word	0x00000090


	//   ....[1]....
        /*0040*/ 	.word	0x00000190


	//----- nvinfo : EIATTR_CRS_STACK_SIZE
	.align		4
.L_13:
        /*0044*/ 	.byte	0x04, 0x1e
        /*0046*/ 	.short	(.L_15 - .L_14)
.L_14:
        /*0048*/ 	.word	0x00000000


	//----- nvinfo : EIATTR_CBANK_PARAM_SIZE
	.align		4
.L_15:
        /*004c*/ 	.byte	0x03, 0x19
        /*004e*/ 	.short	0x0010


	//----- nvinfo : EIATTR_PARAM_CBANK
	.align		4
        /*0050*/ 	.byte	0x04, 0x0a
        /*0052*/ 	.short	(.L_17 - .L_16)
	.align		4
.L_16:
        /*0054*/ 	.word	index@(.nv.constant0._Z1fPim)
        /*0058*/ 	.short	0x0380
        /*005a*/ 	.short	0x0010


	//----- nvinfo : EIATTR_SW_WAR
	.align		4
.L_17:
        /*005c*/ 	.byte	0x04, 0x36
        /*005e*/ 	.short	(.L_19 - .L_18)
.L_18:
        /*0060*/ 	.word	0x00000008
.L_19:


//--------------------- .nv.callgraph             --------------------------
	.section	.nv.callgraph,"",@"SHT_CUDA_CALLGRAPH"
	.align	4
	.sectionentsize	8
	.align		4
        /*0000*/ 	.word	0x00000000
	.align		4
        /*0004*/ 	.word	0xffffffff
	.align		4
        /*0008*/ 	.word	0x00000000
	.align		4
        /*000c*/ 	.word	0xfffffffe
	.align		4
        /*0010*/ 	.word	0x00000000
	.align		4
        /*0014*/ 	.word	0xfffffffd
	.align		4
        /*0018*/ 	.word	0x00000000
	.align		4
        /*001c*/ 	.word	0xfffffffc


//--------------------- .text._Z1fPim             --------------------------
	.section	.text._Z1fPim,"ax",@progbits
	.align	128
        .global         _Z1fPim
        .type           _Z1fPim,@function
        .size           _Z1fPim,(.L_x_2 - _Z1fPim)
        .other          _Z1fPim,@"STO_CUDA_ENTRY STV_DEFAULT"
_Z1fPim:
.text._Z1fPim:
[----:B------:R-:W-:Y:S01]  /*0000*/  LDC R1, c[0x0][0x37c] ;  /* 0x0000df00ff017b82 */ /* 0x000fe20000000800 */
[----:B------:R-:W0:Y:S07]  /*0010*/  S2R R0, SR_TID.X ;  /* 0x0000000000007919 */ /* 0x000e2e0000002100 */
[----:B------:R-:W0:Y:S01]  /*0020*/  S2UR UR4, SR_CTAID.X ;  /* 0x00000000000479c3 */ /* 0x000e220000002500 */
[----:B------:R-:W1:Y:S07]  /*0030*/  LDCU.64 UR8, c[0x0][0x388] ;  /* 0x00007100ff0877ac */ /* 0x000e6e0008000a00 */
[----:B------:R-:W0:Y:S02]  /*0040*/  LDC R5, c[0x0][0x360] ;  /* 0x0000d800ff057b82 */ /* 0x000e240000000800 */
[----:B0-----:R-:W-:-:S05]  /*0050*/  IMAD R0, R5, UR4, R0 ;  /* 0x0000000405007c24 */ /* 0x001fca000f8e0200 */
[----:B-1----:R-:W-:Y:S02]  /*0060*/  ISETP.GE.U32.AND P0, PT, R0, UR8, PT ;  /* 0x0000000800007c0c */ /* 0x002fe4000bf06070 */
[----:B------:R-:W-:-:S04]  /*0070*/  SHF.R.S32.HI R2, RZ, 0x1f, R0 ;  /* 0x0000001fff027819 */ /* 0x000fc80000011400 */
[----:B------:R-:W-:-:S13]  /*0080*/  ISETP.GE.U32.AND.EX P0, PT, R2, UR9, PT, P0 ;  /* 0x0000000902007c0c */ /* 0x000fda000bf06100 */
[----:B------:R-:W-:Y:S05]  /*0090*/  @P0 EXIT ;  /* 0x000000000000094d */ /* 0x000fea0003800000 */
[----:B------:R-:W0:Y:S01]  /*00a0*/  LDCU UR4, c[0x0][0x370] ;  /* 0x00006e00ff0477ac */ /* 0x000e220008000800 */
[----:B------:R-:W-:Y:S02]  /*00b0*/  IMAD.MOV.U32 R7, RZ, RZ, R2 ;  /* 0x000000ffff077224 */ /* 0x000fe400078e0002 */
[----:B------:R-:W-:Y:S01]  /*00c0*/  IMAD.MOV.U32 R4, RZ, RZ, R0 ;  /* 0x000000ffff047224 */ /* 0x000fe200078e0000 */
[----:B------:R-:W1:Y:S01]  /*00d0*/  LDCU.64 UR6, c[0x0][0x358] ;  /* 0x00006b00ff0677ac */ /* 0x000e620008000a00 */
[----:B------:R-:W2:Y:S01]  /*00e0*/  LDCU.64 UR10, c[0x0][0x380] ;  /* 0x00007000ff0a77ac */ /* 0x000ea20008000a00 */
[----:B0-----:R-:W-:-:S07]  /*00f0*/  IMAD R5, R5, UR4, RZ ;  /* 0x0000000405057c24 */ /* 0x001fce000f8e02ff */
.L_x_0:
[----:B--2---:R-:W-:-:S04]  /*0100*/  LEA R2, P0, R4, UR10, 0x2 ;  /* 0x0000000a04027c11 */ /* 0x004fc8000f8010ff */
[----:B------:R-:W-:Y:S01]  /*0110*/  LEA.HI.X R3, R4, UR11, R7, 0x2, P0 ;  /* 0x0000000b04037c11 */ /* 0x000fe200080f1407 */
[----:B------:R-:W-:-:S04]  /*0120*/  IMAD.IADD R4, R5, 0x1, R0 ;  /* 0x0000000105047824 */ /* 0x000fc800078e0200 */
[----:B-1----:R0:W-:Y:S01]  /*0130*/  STG.E desc[UR6][R2.64], RZ ;  /* 0x000000ff02007986 */ /* 0x0021e2000c101906 */
[----:B------:R-:W-:Y:S01]  /*0140*/  ISETP.GE.U32.AND P0, PT, R4, UR8, PT ;  /* 0x0000000804007c0c */ /* 0x000fe2000bf06070 */
[--C-:B------:R-:W-:Y:S01]  /*0150*/  IMAD.MOV.U32 R0, RZ, RZ, R4.reuse ;  /* 0x000000ffff007224 */ /* 0x100fe200078e0004 */
[----:B------:R-:W-:-:S04]  /*0160*/  SHF.R.S32.HI R7, RZ, 0x1f, R4 ;  /* 0x0000001fff077819 */ /* 0x000fc80000011404 */
[----:B------:R-:W-:-:S13]  /*0170*/  ISETP.GE.U32.AND.EX P0, PT, R7, UR9, PT, P0 ;  /* 0x0000000907007c0c */ /* 0x000fda000bf06100 */
[----:B0-----:R-:W-:Y:S05]  /*0180*/  @!P0 BRA `(.L_x_0) ;  /* 0xfffffffc00dc8947 */ /* 0x001fea000383ffff */
[----:B------:R-:W-:Y:S05]  /*0190*/  EXIT ;  /* 0x000000000000794d */ /* 0x000fea0003800000 */
.L_x_1:
[----:B------:R-:W-:-:S00]  /*01a0*/  BRA `(.L_x_1) ;  /* 0xfffffffc00fc7947 */ /* 0x000fc0000383ffff */
[----:B------:R-:W-:-:S00]  /*01b0*/  NOP ;  /* 0x0000000000007918 */ /* 0x000fc00000000000 */
        /* <DEDUP_REMOVED lines=12> */
.L_x_2:


//--------------------- .nv.shared.reserved.0     --------------------------
	.section	.nv.shared.reserved.0,"aw",@nobits
	.weak		__nv_reservedSMEM_offset_0_alias
	.size		__nv_reservedSMEM_offset_0_alias, 0, 64
	.other		__nv_reservedSMEM_offset_0_alias,@"STO_CUDA_RESERVED_SHARED STV_DEFAULT"
__nv_reservedSMEM_offset_0_alias:
	.zero		0
	.zero		64


//--------------------- .nv.constant0._Z1fPim     --------------------------
	.section	.nv.constant0._Z1fPim,"a",@progbits
	.sectionflags	@""
	.align	4
.nv.constant0._Z1fPim:
	.zero		912


//--------------------- SYMBOLS --------------------------

	.type		.nv.reservedSmem.offset0,@object
	.size		.nv.reservedSmem.offset0,0x4
